	.headerflags	@"EF_CUDA_TEXMODE_UNIFIED EF_CUDA_64BIT_ADDRESS EF_CUDA_ACCELERATORS EF_CUDA_SM90 EF_CUDA_VIRTUAL_SM(EF_CUDA_SM90)"
	.elftype	@"ET_EXEC"


//--------------------- .nv.info                  --------------------------
	.section	.nv.info,"",@"SHT_CUDA_INFO"
	.align	4


	//----- nvinfo : EIATTR_REGCOUNT
	.align		4
        /*0000*/ 	.byte	0x04, 0x2f
        /*0002*/ 	.short	(.L_1 - .L_0)
	.align		4
.L_0:
        /*0004*/ 	.word	index@(triton_poi_fused_convolution_leaky_relu_leaky_relu_backward_9)
        /*0008*/ 	.word	0x00000010


	//----- nvinfo : EIATTR_MIN_STACK_SIZE
	.align		4
.L_1:
        /*000c*/ 	.byte	0x04, 0x12
        /*000e*/ 	.short	(.L_3 - .L_2)
	.align		4
.L_2:
        /*0010*/ 	.word	index@(triton_poi_fused_convolution_leaky_relu_leaky_relu_backward_9)
        /*0014*/ 	.word	0x00000000


	//----- nvinfo : EIATTR_FRAME_SIZE
	.align		4
.L_3:
        /*0018*/ 	.byte	0x04, 0x11
        /*001a*/ 	.short	(.L_5 - .L_4)
	.align		4
.L_4:
        /*001c*/ 	.word	index@(triton_poi_fused_convolution_leaky_relu_leaky_relu_backward_9)
        /*0020*/ 	.word	0x00000000


	//----- nvinfo : EIATTR_MIN_STACK_SIZE
	.align		4
.L_5:
        /*0024*/ 	.byte	0x04, 0x12
        /*0026*/ 	.short	(.L_7 - .L_6)
	.align		4
.L_6:
        /*0028*/ 	.word	index@(triton_poi_fused_convolution_leaky_relu_leaky_relu_backward_9)
        /*002c*/ 	.word	0x00000000
.L_7:


//--------------------- .nv.info.triton_poi_fused_convolution_leaky_relu_leaky_relu_backward_9 --------------------------
	.section	.nv.info.triton_poi_fused_convolution_leaky_relu_leaky_relu_backward_9,"",@"SHT_CUDA_INFO"
	.sectionflags	@""
	.align	4


	//----- nvinfo : EIATTR_CUDA_API_VERSION
	.align		4
        /*0000*/ 	.byte	0x04, 0x37
        /*0002*/ 	.short	(.L_9 - .L_8)
.L_8:
        /*0004*/ 	.word	0x0000007c


	//----- nvinfo : EIATTR_KPARAM_INFO
	.align		4
.L_9:
        /*0008*/ 	.byte	0x04, 0x17
        /*000a*/ 	.short	(.L_11 - .L_10)
.L_10:
        /*000c*/ 	.word	0x00000000
        /*0010*/ 	.short	0x0003
        /*0012*/ 	.short	0x0018
        /*0014*/ 	.byte	0x00, 0xf0, 0x11, 0x00


	//----- nvinfo : EIATTR_KPARAM_INFO
	.align		4
.L_11:
        /*0018*/ 	.byte	0x04, 0x17
        /*001a*/ 	.short	(.L_13 - .L_12)
.L_12:
        /*001c*/ 	.word	0x00000000
        /*0020*/ 	.short	0x0002
        /*0022*/ 	.short	0x0010
        /*0024*/ 	.byte	0x00, 0xf4, 0x21, 0x00


	//----- nvinfo : EIATTR_KPARAM_INFO
	.align		4
.L_13:
        /*0028*/ 	.byte	0x04, 0x17
        /*002a*/ 	.short	(.L_15 - .L_14)
.L_14:
        /*002c*/ 	.word	0x00000000
        /*0030*/ 	.short	0x0001
        /*0032*/ 	.short	0x0008
        /*0034*/ 	.byte	0x00, 0xf4, 0x21, 0x00


	//----- nvinfo : EIATTR_KPARAM_INFO
	.align		4
.L_15:
        /*0038*/ 	.byte	0x04, 0x17
        /*003a*/ 	.short	(.L_17 - .L_16)
.L_16:
        /*003c*/ 	.word	0x00000000
        /*0040*/ 	.short	0x0000
        /*0042*/ 	.short	0x0000
        /*0044*/ 	.byte	0x00, 0xf4, 0x21, 0x00


	//----- nvinfo : EIATTR_SPARSE_MMA_MASK
	.align		4
.L_17:
        /*0048*/ 	.byte	0x03, 0x50
        /*004a*/ 	.short	0x0000


	//----- nvinfo : EIATTR_MAXREG_COUNT
	.align		4
        /*004c*/ 	.byte	0x03, 0x1b
        /*004e*/ 	.short	0x00ff


	//----- nvinfo : EIATTR_EXIT_INSTR_OFFSETS
	.align		4
        /*0050*/ 	.byte	0x04, 0x1c
        /*0052*/ 	.short	(.L_19 - .L_18)


	//   ....[0]....
.L_18:
        /*0054*/ 	.word	0x00000470


	//----- nvinfo : EIATTR_REQNTID
	.align		4
.L_19:
        /*0058*/ 	.byte	0x04, 0x10
        /*005a*/ 	.short	(.L_21 - .L_20)
.L_20:
        /*005c*/ 	.word	0x00000080
        /*0060*/ 	.word	0x00000001
        /*0064*/ 	.word	0x00000001


	//----- nvinfo : EIATTR_CBANK_PARAM_SIZE
	.align		4
.L_21:
        /*0068*/ 	.byte	0x03, 0x19
        /*006a*/ 	.short	0x001c


	//----- nvinfo : EIATTR_PARAM_CBANK
	.align		4
        /*006c*/ 	.byte	0x04, 0x0a
        /*006e*/ 	.short	(.L_23 - .L_22)
	.align		4
.L_22:
        /*0070*/ 	.word	index@(.nv.constant0.triton_poi_fused_convolution_leaky_relu_leaky_relu_backward_9)
        /*0074*/ 	.short	0x0210
        /*0076*/ 	.short	0x001c


	//----- nvinfo : EIATTR_SW_WAR
	.align		4
.L_23:
        /*0078*/ 	.byte	0x04, 0x36
        /*007a*/ 	.short	(.L_25 - .L_24)
.L_24:
        /*007c*/ 	.word	0x00000008
.L_25:


//--------------------- .nv.callgraph             --------------------------
	.section	.nv.callgraph,"",@"SHT_CUDA_CALLGRAPH"
	.align	4
	.sectionentsize	8
	.align		4
        /*0000*/ 	.word	0x00000000
	.align		4
        /*0004*/ 	.word	0xffffffff
	.align		4
        /*0008*/ 	.word	0x00000000
	.align		4
        /*000c*/ 	.word	0xfffffffe
	.align		4
        /*0010*/ 	.word	0x00000000
	.align		4
        /*0014*/ 	.word	0xfffffffd
	.align		4
        /*0018*/ 	.word	0x00000000
	.align		4
        /*001c*/ 	.word	0xfffffffc


//--------------------- .text.triton_poi_fused_convolution_leaky_relu_leaky_relu_backward_9 --------------------------
	.section	.text.triton_poi_fused_convolution_leaky_relu_leaky_relu_backward_9,"ax",@progbits
	.align	128
        .global         triton_poi_fused_convolution_leaky_relu_leaky_relu_backward_9
        .type           triton_poi_fused_convolution_leaky_relu_leaky_relu_backward_9,@function
        .size           triton_poi_fused_convolution_leaky_relu_leaky_relu_backward_9,(.L_x_1 - triton_poi_fused_convolution_leaky_relu_leaky_relu_backward_9)
        .other          triton_poi_fused_convolution_leaky_relu_leaky_relu_backward_9,@"STO_CUDA_ENTRY STV_DEFAULT"
triton_poi_fused_convolution_leaky_relu_leaky_relu_backward_9:
.text.triton_poi_fused_convolution_leaky_relu_leaky_relu_backward_9:
[----:B------:R-:W-:Y:S01]  /*0000*/  LDC R1, c[0x0][0x28] ;  /* 0x00000a00ff017b82 */ /* 0x000fe20000000800 */
[----:B------:R-:W1:Y:S07]  /*0010*/  S2R R0, SR_TID.X ;  /* 0x0000000000007919 */ /* 0x000e6e0000002100 */
[----:B------:R-:W2:Y:S01]  /*0020*/  LDC.64 R12, c[0x0][0x218] ;  /* 0x00008600ff0c7b82 */ /* 0x000ea20000000a00 */
[----:B------:R-:W-:Y:S01]  /*0030*/  ULDC.64 UR4, c[0x0][0x208] ;  /* 0x0000820000047ab9 */ /* 0x000fe20000000a00 */
[----:B------:R-:W-:Y:S01]  /*0040*/  ULDC.64 UR6, c[0x0][0x220] ;  /* 0x0000880000067ab9 */ /* 0x000fe20000000a00 */
[----:B------:R-:W3:Y:S05]  /*0050*/  S2R R7, SR_CTAID.X ;  /* 0x0000000000077919 */ /* 0x000eea0000002500 */
[----:B------:R-:W4:Y:S01]  /*0060*/  LDC.64 R2, c[0x0][0x210] ;  /* 0x00008400ff027b82 */ /* 0x000f220000000a00 */
[----:B-1----:R-:W-:Y:S01]  /*0070*/  IMAD.SHL.U32 R0, R0, 0x8, RZ ;  /* 0x0000000800007824 */ /* 0x002fe200078e00ff */
[----:B---3--:R-:W-:-:S04]  /*0080*/  SHF.R.S32.HI R5, RZ, 0x15, R7 ;  /* 0x00000015ff057819 */ /* 0x008fc80000011407 */
[----:B------:R-:W-:Y:S02]  /*0090*/  LOP3.LUT R0, R0, 0x3f8, RZ, 0xc0, !PT ;  /* 0x000003f800007812 */ /* 0x000fe400078ec0ff */
[----:B------:R-:W-:-:S03]  /*00a0*/  SGXT R5, R5, 0x1 ;  /* 0x000000010505781a */ /* 0x000fc60000000200 */
[----:B------:R-:W-:-:S04]  /*00b0*/  IMAD R0, R7, 0x400, R0 ;  /* 0x0000040007007824 */ /* 0x000fc800078e0200 */
[----:B----4-:R-:W-:Y:S01]  /*00c0*/  IMAD.WIDE R2, R0, 0x4, R2 ;  /* 0x0000000400027825 */ /* 0x010fe200078e0202 */
[----:B------:R-:W-:-:S04]  /*00d0*/  LEA.HI R5, R5, R0, RZ, 0xc ;  /* 0x0000000005057211 */ /* 0x000fc800078f60ff */
[----:B------:R-:W-:Y:S01]  /*00e0*/  SHF.R.S32.HI R5, RZ, 0xc, R5 ;  /* 0x0000000cff057819 */ /* 0x000fe20000011405 */
[----:B------:R-:W3:Y:S03]  /*00f0*/  LDG.E.128 R8, desc[UR4][R2.64+0x10] ;  /* 0x0000100402087981 */ /* 0x000ee6000c1e1d00 */
[----:B------:R-:W-:-:S04]  /*0100*/  LEA.HI R4, R5, R5, RZ, 0x4 ;  /* 0x0000000505047211 */ /* 0x000fc800078f20ff */
[----:B------:R-:W-:-:S05]  /*0110*/  LOP3.LUT R4, R4, 0xfffffff0, RZ, 0xc0, !PT ;  /* 0xfffffff004047812 */ /* 0x000fca00078ec0ff */
[----:B------:R-:W-:-:S04]  /*0120*/  IMAD.IADD R5, R5, 0x1, -R4 ;  /* 0x0000000105057824 */ /* 0x000fc800078e0a04 */
[----:B--2---:R-:W-:Y:S02]  /*0130*/  IMAD.WIDE R12, R5, 0x4, R12 ;  /* 0x00000004050c7825 */ /* 0x004fe400078e020c */
[----:B------:R-:W2:Y:S04]  /*0140*/  LDG.E.128 R4, desc[UR4][R2.64] ;  /* 0x0000000402047981 */ /* 0x000ea8000c1e1d00 */
[----:B------:R-:W2:Y:S02]  /*0150*/  LDG.E.EL R12, desc[UR4][R12.64] ;  /* 0x000000040c0c7981 */ /* 0x000ea4000c2e1900 */
[CC--:B--2---:R-:W-:Y:S02]  /*0160*/  FSETP.GT.AND P3, PT, R5.reuse, -R12.reuse, PT ;  /* 0x8000000c0500720b */ /* 0x0c4fe40003f64000 */
[-C--:B------:R-:W-:Y:S01]  /*0170*/  FSETP.GT.AND P4, PT, R6, -R12.reuse, PT ;  /* 0x8000000c0600720b */ /* 0x080fe20003f84000 */
[--C-:B------:R-:W-:Y:S01]  /*0180*/  FADD R5, R5, R12.reuse ;  /* 0x0000000c05057221 */ /* 0x100fe20000000000 */
[-C--:B------:R-:W-:Y:S01]  /*0190*/  FSETP.GT.AND P0, PT, R4, -R12.reuse, PT ;  /* 0x8000000c0400720b */ /* 0x080fe20003f04000 */
[----:B------:R-:W-:Y:S01]  /*01a0*/  FADD R6, R6, R12 ;  /* 0x0000000c06067221 */ /* 0x000fe20000000000 */
[----:B------:R-:W-:-:S02]  /*01b0*/  FSETP.GT.AND P5, PT, R7, -R12, PT ;  /* 0x8000000c0700720b */ /* 0x000fc40003fa4000 */
[-C--:B---3--:R-:W-:Y:S02]  /*01c0*/  FSETP.GT.AND P1, PT, R10, -R12.reuse, PT ;  /* 0x8000000c0a00720b */ /* 0x088fe40003f24000 */
[----:B------:R-:W-:-:S03]  /*01d0*/  FSETP.GT.AND P2, PT, R11, -R12, PT ;  /* 0x8000000c0b00720b */ /* 0x000fc60003f44000 */
[----:B------:R-:W-:Y:S01]  /*01e0*/  @!P3 FMUL R5, R5, 0.10000000149011611938 ;  /* 0x3dcccccd0505b820 */ /* 0x000fe20000400000 */
[-C--:B------:R-:W-:Y:S01]  /*01f0*/  FSETP.GT.AND P3, PT, R9, -R12.reuse, PT ;  /* 0x8000000c0900720b */ /* 0x080fe20003f64000 */
[----:B------:R-:W-:Y:S01]  /*0200*/  @!P4 FMUL R6, R6, 0.10000000149011611938 ;  /* 0x3dcccccd0606c820 */ /* 0x000fe20000400000 */
[----:B------:R-:W-:Y:S01]  /*0210*/  FSETP.GT.AND P4, PT, R8, -R12, PT ;  /* 0x8000000c0800720b */ /* 0x000fe20003f84000 */
[--C-:B------:R-:W-:Y:S01]  /*0220*/  FADD R4, R4, R12.reuse ;  /* 0x0000000c04047221 */ /* 0x100fe20000000000 */
[--C-:B------:R-:W-:Y:S01]  /*0230*/  FADD R7, R7, R12.reuse ;  /* 0x0000000c07077221 */ /* 0x100fe20000000000 */
[--C-:B------:R-:W-:Y:S02]  /*0240*/  FADD R10, R10, R12.reuse ;  /* 0x0000000c0a0a7221 */ /* 0x100fe40000000000 */
[----:B------:R-:W-:Y:S01]  /*0250*/  @!P0 FMUL R4, R4, 0.10000000149011611938 ;  /* 0x3dcccccd04048820 */ /* 0x000fe20000400000 */
[--C-:B------:R-:W-:Y:S01]  /*0260*/  FADD R11, R11, R12.reuse ;  /* 0x0000000c0b0b7221 */ /* 0x100fe20000000000 */
[--C-:B------:R-:W-:Y:S01]  /*0270*/  FADD R9, R9, R12.reuse ;  /* 0x0000000c09097221 */ /* 0x100fe20000000000 */
[----:B------:R-:W-:Y:S01]  /*0280*/  FADD R8, R8, R12 ;  /* 0x0000000c08087221 */ /* 0x000fe20000000000 */
[----:B------:R-:W-:Y:S01]  /*0290*/  @!P5 FMUL R7, R7, 0.10000000149011611938 ;  /* 0x3dcccccd0707d820 */ /* 0x000fe20000400000 */
[----:B------:R-:W-:Y:S01]  /*02a0*/  FSETP.GT.AND P0, PT, R4, RZ, PT ;  /* 0x000000ff0400720b */ /* 0x000fe20003f04000 */
[----:B------:R-:W-:Y:S01]  /*02b0*/  @!P1 FMUL R10, R10, 0.10000000149011611938 ;  /* 0x3dcccccd0a0a9820 */ /* 0x000fe20000400000 */
[----:B------:R-:W-:Y:S01]  /*02c0*/  FSETP.GT.AND P5, PT, R5, RZ, PT ;  /* 0x000000ff0500720b */ /* 0x000fe20003fa4000 */
[----:B------:R-:W-:Y:S01]  /*02d0*/  @!P2 FMUL R11, R11, 0.10000000149011611938 ;  /* 0x3dcccccd0b0ba820 */ /* 0x000fe20000400000 */
[----:B------:R-:W-:Y:S01]  /*02e0*/  @!P3 FMUL R9, R9, 0.10000000149011611938 ;  /* 0x3dcccccd0909b820 */ /* 0x000fe20000400000 */
[----:B------:R-:W-:Y:S01]  /*02f0*/  @!P4 FMUL R8, R8, 0.10000000149011611938 ;  /* 0x3dcccccd0808c820 */ /* 0x000fe20000400000 */
[----:B------:R-:W-:-:S02]  /*0300*/  SEL R2, RZ, 0x1, !P0 ;  /* 0x00000001ff027807 */ /* 0x000fc40004000000 */
[----:B------:R-:W-:Y:S02]  /*0310*/  SEL R3, RZ, 0x1, !P5 ;  /* 0x00000001ff037807 */ /* 0x000fe40006800000 */
[----:B------:R-:W-:Y:S02]  /*0320*/  FSETP.GT.AND P0, PT, R6, RZ, PT ;  /* 0x000000ff0600720b */ /* 0x000fe40003f04000 */
[----:B------:R-:W-:Y:S02]  /*0330*/  FSETP.GT.AND P6, PT, R7, RZ, PT ;  /* 0x000000ff0700720b */ /* 0x000fe40003fc4000 */
[----:B------:R-:W-:Y:S02]  /*0340*/  FSETP.GT.AND P2, PT, R10, RZ, PT ;  /* 0x000000ff0a00720b */ /* 0x000fe40003f44000 */
[----:B------:R-:W-:Y:S02]  /*0350*/  FSETP.GT.AND P1, PT, R11, RZ, PT ;  /* 0x000000ff0b00720b */ /* 0x000fe40003f24000 */
[----:B------:R-:W-:-:S02]  /*0360*/  FSETP.GT.AND P3, PT, R9, RZ, PT ;  /* 0x000000ff0900720b */ /* 0x000fc40003f64000 */
[----:B------:R-:W-:Y:S02]  /*0370*/  FSETP.GT.AND P4, PT, R8, RZ, PT ;  /* 0x000000ff0800720b */ /* 0x000fe40003f84000 */
[----:B------:R-:W-:Y:S02]  /*0380*/  PRMT R4, R2, 0x3340, R3 ;  /* 0x0000334002047816 */ /* 0x000fe40000000003 */
[----:B------:R-:W-:Y:S02]  /*0390*/  SEL R2, RZ, 0x1, !P0 ;  /* 0x00000001ff027807 */ /* 0x000fe40004000000 */
[----:B------:R-:W-:Y:S02]  /*03a0*/  SEL R3, RZ, 0x1, !P6 ;  /* 0x00000001ff037807 */ /* 0x000fe40007000000 */
[----:B------:R-:W-:Y:S02]  /*03b0*/  SEL R8, RZ, 0x1, !P2 ;  /* 0x00000001ff087807 */ /* 0x000fe40005000000 */
[----:B------:R-:W-:-:S02]  /*03c0*/  SEL R9, RZ, 0x1, !P1 ;  /* 0x00000001ff097807 */ /* 0x000fc40004800000 */
[----:B------:R-:W-:Y:S02]  /*03d0*/  SEL R7, RZ, 0x1, !P3 ;  /* 0x00000001ff077807 */ /* 0x000fe40005800000 */
[----:B------:R-:W-:Y:S02]  /*03e0*/  SEL R6, RZ, 0x1, !P4 ;  /* 0x00000001ff067807 */ /* 0x000fe40006000000 */
[----:B------:R-:W-:Y:S02]  /*03f0*/  PRMT R5, R2, 0x3340, R3 ;  /* 0x0000334002057816 */ /* 0x000fe40000000003 */
[----:B------:R-:W-:Y:S02]  /*0400*/  IADD3 R2, P0, R0, UR6, RZ ;  /* 0x0000000600027c10 */ /* 0x000fe4000ff1e0ff */
[----:B------:R-:W-:Y:S02]  /*0410*/  PRMT R9, R8, 0x3340, R9 ;  /* 0x0000334008097816 */ /* 0x000fe40000000009 */
[----:B------:R-:W-:-:S02]  /*0420*/  PRMT R6, R6, 0x3340, R7 ;  /* 0x0000334006067816 */ /* 0x000fc40000000007 */
[----:B------:R-:W-:Y:S02]  /*0430*/  PRMT R4, R4, 0x5410, R5 ;  /* 0x0000541004047816 */ /* 0x000fe40000000005 */
[----:B------:R-:W-:Y:S02]  /*0440*/  LEA.HI.X.SX32 R3, R0, UR7, 0x1, P0 ;  /* 0x0000000700037c11 */ /* 0x000fe400080f0eff */
[----:B------:R-:W-:-:S05]  /*0450*/  PRMT R5, R6, 0x5410, R9 ;  /* 0x0000541006057816 */ /* 0x000fca0000000009 */
[----:B------:R-:W-:Y:S01]  /*0460*/  STG.E.64 desc[UR4][R2.64], R4 ;  /* 0x0000000402007986 */ /* 0x000fe2000c101b04 */
[----:B------:R-:W-:Y:S05]  /*0470*/  EXIT ;  /* 0x000000000000794d */ /* 0x000fea0003800000 */
.L_x_0:
[----:B------:R-:W-:-:S00]  /*0480*/  BRA `(.L_x_0) ;  /* 0xfffffffc00fc7947 */ /* 0x000fc0000383ffff */
[----:B------:R-:W-:-:S00]  /*0490*/  NOP ;  /* 0x0000000000007918 */ /* 0x000fc00000000000 */
        /* <DEDUP_REMOVED lines=14> */
.L_x_1:


//--------------------- .nv.constant0.triton_poi_fused_convolution_leaky_relu_leaky_relu_backward_9 --------------------------
	.section	.nv.constant0.triton_poi_fused_convolution_leaky_relu_leaky_relu_backward_9,"a",@progbits
	.sectionflags	@""
	.align	4
.nv.constant0.triton_poi_fused_convolution_leaky_relu_leaky_relu_backward_9:
	.zero		556
